//
// Generated by NVIDIA NVVM Compiler
//
// Compiler Build ID: CL-36424714
// Cuda compilation tools, release 13.0, V13.0.88
// Based on NVVM 20.0.0
//

.version 9.0
.target sm_100
.address_size 64

	// .globl	_Z9set_arrayIdEvPT_S0_i

.visible .entry _Z9set_arrayIdEvPT_S0_i(
	.param .u64 .ptr .align 1 _Z9set_arrayIdEvPT_S0_i_param_0,
	.param .f64 _Z9set_arrayIdEvPT_S0_i_param_1,
	.param .u32 _Z9set_arrayIdEvPT_S0_i_param_2
)
{
	.reg .pred 	%p<2>;
	.reg .b32 	%r<6>;
	.reg .b64 	%rd<5>;
	.reg .b64 	%fd<2>;

	ld.param.u64 	%rd1, [_Z9set_arrayIdEvPT_S0_i_param_0];
	ld.param.f64 	%fd1, [_Z9set_arrayIdEvPT_S0_i_param_1];
	ld.param.u32 	%r2, [_Z9set_arrayIdEvPT_S0_i_param_2];
	mov.u32 	%r3, %tid.x;
	mov.u32 	%r4, %ctaid.x;
	mov.u32 	%r5, %ntid.x;
	mad.lo.s32 	%r1, %r4, %r5, %r3;
	setp.ge.s32 	%p1, %r1, %r2;
	@%p1 bra 	$L__BB0_2;
	cvta.to.global.u64 	%rd2, %rd1;
	mul.wide.s32 	%rd3, %r1, 8;
	add.s64 	%rd4, %rd2, %rd3;
	st.global.f64 	[%rd4], %fd1;
$L__BB0_2:
	ret;

}
	// .globl	_Z12STREAM_TriadIdEvPT_S1_S1_S0_i
.visible .entry _Z12STREAM_TriadIdEvPT_S1_S1_S0_i(
	.param .u64 .ptr .align 1 _Z12STREAM_TriadIdEvPT_S1_S1_S0_i_param_0,
	.param .u64 .ptr .align 1 _Z12STREAM_TriadIdEvPT_S1_S1_S0_i_param_1,
	.param .u64 .ptr .align 1 _Z12STREAM_TriadIdEvPT_S1_S1_S0_i_param_2,
	.param .f64 _Z12STREAM_TriadIdEvPT_S1_S1_S0_i_param_3,
	.param .u32 _Z12STREAM_TriadIdEvPT_S1_S1_S0_i_param_4
)
{
	.reg .pred 	%p<2>;
	.reg .b32 	%r<6>;
	.reg .b64 	%rd<11>;
	.reg .b64 	%fd<5>;

	ld.param.u64 	%rd1, [_Z12STREAM_TriadIdEvPT_S1_S1_S0_i_param_0];
	ld.param.u64 	%rd2, [_Z12STREAM_TriadIdEvPT_S1_S1_S0_i_param_1];
	ld.param.u64 	%rd3, [_Z12STREAM_TriadIdEvPT_S1_S1_S0_i_param_2];
	ld.param.f64 	%fd1, [_Z12STREAM_TriadIdEvPT_S1_S1_S0_i_param_3];
	ld.param.u32 	%r2, [_Z12STREAM_TriadIdEvPT_S1_S1_S0_i_param_4];
	mov.u32 	%r3, %tid.x;
	mov.u32 	%r4, %ctaid.x;
	mov.u32 	%r5, %ntid.x;
	mad.lo.s32 	%r1, %r4, %r5, %r3;
	setp.ge.s32 	%p1, %r1, %r2;
	@%p1 bra 	$L__BB1_2;
	cvta.to.global.u64 	%rd4, %rd1;
	cvta.to.global.u64 	%rd5, %rd2;
	cvta.to.global.u64 	%rd6, %rd3;
	mul.wide.s32 	%rd7, %r1, 8;
	add.s64 	%rd8, %rd4, %rd7;
	ld.global.f64 	%fd2, [%rd8];
	add.s64 	%rd9, %rd5, %rd7;
	ld.global.f64 	%fd3, [%rd9];
	fma.rn.f64 	%fd4, %fd1, %fd3, %fd2;
	add.s64 	%rd10, %rd6, %rd7;
	st.global.f64 	[%rd10], %fd4;
$L__BB1_2:
	ret;

}


// ===== COMPILED SASS (sm_100) =====

	.target	sm_100

	.elftype	@"ET_EXEC"


//--------------------- .note.nv.tkinfo           --------------------------
	.section	.note.nv.tkinfo,"",@"SHT_NOTE"
	.sectionflags	@"SHF_NOTE_NV_TKINFO"
	.tkinfo
        /*0018*/ 	.word	0x00000002
        /*0030*/ 	.string	""
        /*0030*/ 	.string	"ptxas"
        /*0030*/ 	.string	"Cuda compilation tools, release 13.0, V13.0.88"
        /*0030*/ 	.string	"Build cuda_13.0.r13.0/compiler.36424714_0"
        /*0030*/ 	.string	"-arch sm_100 -m 64 "



//--------------------- .note.nv.cuinfo           --------------------------
	.section	.note.nv.cuinfo,"",@"SHT_NOTE"
	.sectionflags	@"SHF_NOTE_NV_CUINFO"
        /*0018*/ 	.short	0x0002
        /*001a*/ 	.short	0x0064
        /*001c*/ 	.short	0x0082
	.zero		2


//--------------------- .nv.info                  --------------------------
	.section	.nv.info,"",@"SHT_CUDA_INFO"
	.align	4


	//----- nvinfo : EIATTR_REGCOUNT
	.align		4
        /*0000*/ 	.byte	0x04, 0x2f
        /*0002*/ 	.short	(.L_1 - .L_0)
	.align		4
.L_0:
        /*0004*/ 	.word	index@(_Z9set_arrayIdEvPT_S0_i)
        /*0008*/ 	.word	0x0000000a


	//----- nvinfo : EIATTR_FRAME_SIZE
	.align		4
.L_1:
        /*000c*/ 	.byte	0x04, 0x11
        /*000e*/ 	.short	(.L_3 - .L_2)
	.align		4
.L_2:
        /*0010*/ 	.word	index@(_Z9set_arrayIdEvPT_S0_i)
        /*0014*/ 	.word	0x00000000


	//----- nvinfo : EIATTR_REGCOUNT
	.align		4
.L_3:
        /*0018*/ 	.byte	0x04, 0x2f
        /*001a*/ 	.short	(.L_5 - .L_4)
	.align		4
.L_4:
        /*001c*/ 	.word	index@(_Z12STREAM_TriadIdEvPT_S1_S1_S0_i)
        /*0020*/ 	.word	0x0000000e


	//----- nvinfo : EIATTR_FRAME_SIZE
	.align		4
.L_5:
        /*0024*/ 	.byte	0x04, 0x11
        /*0026*/ 	.short	(.L_7 - .L_6)
	.align		4
.L_6:
        /*0028*/ 	.word	index@(_Z12STREAM_TriadIdEvPT_S1_S1_S0_i)
        /*002c*/ 	.word	0x00000000


	//----- nvinfo : EIATTR_MIN_STACK_SIZE
	.align		4
.L_7:
        /*0030*/ 	.byte	0x04, 0x12
        /*0032*/ 	.short	(.L_9 - .L_8)
	.align		4
.L_8:
        /*0034*/ 	.word	index@(_Z12STREAM_TriadIdEvPT_S1_S1_S0_i)
        /*0038*/ 	.word	0x00000000


	//----- nvinfo : EIATTR_MIN_STACK_SIZE
	.align		4
.L_9:
        /*003c*/ 	.byte	0x04, 0x12
        /*003e*/ 	.short	(.L_11 - .L_10)
	.align		4
.L_10:
        /*0040*/ 	.word	index@(_Z9set_arrayIdEvPT_S0_i)
        /*0044*/ 	.word	0x00000000
.L_11:


//--------------------- .nv.compat                --------------------------
	.section	.nv.compat,"",@"SHT_CUDA_COMPAT_INFO"
	.align	4
        /*0000*/ 	.byte	0x02, 0x09, 0x00, 0x00, 0x02, 0x02, 0x01, 0x00, 0x02, 0x05, 0x05, 0x00, 0x03, 0x07, 0x01, 0x01
        /*0010*/ 	.byte	0x02, 0x03, 0x00, 0x00, 0x02, 0x06, 0x01, 0x00, 0x04, 0x0b, 0x08, 0x00, 0x01, 0x00, 0x00, 0x00
        /*0020*/ 	.byte	0x00, 0x00, 0x00, 0x00


//--------------------- .nv.info._Z12STREAM_TriadIdEvPT_S1_S1_S0_i --------------------------
	.section	.nv.info._Z12STREAM_TriadIdEvPT_S1_S1_S0_i,"",@"SHT_CUDA_INFO"
	.sectionflags	@""
	.align	4


	//----- nvinfo : EIATTR_CUDA_API_VERSION
	.align		4
        /*0000*/ 	.byte	0x04, 0x37
        /*0002*/ 	.short	(.L_13 - .L_12)
.L_12:
        /*0004*/ 	.word	0x00000082


	//----- nvinfo : EIATTR_KPARAM_INFO
	.align		4
.L_13:
        /*0008*/ 	.byte	0x04, 0x17
        /*000a*/ 	.short	(.L_15 - .L_14)
.L_14:
        /*000c*/ 	.word	0x00000000
        /*0010*/ 	.short	0x0004
        /*0012*/ 	.short	0x0020
        /*0014*/ 	.byte	0x00, 0xf0, 0x11, 0x00


	//----- nvinfo : EIATTR_KPARAM_INFO
	.align		4
.L_15:
        /*0018*/ 	.byte	0x04, 0x17
        /*001a*/ 	.short	(.L_17 - .L_16)
.L_16:
        /*001c*/ 	.word	0x00000000
        /*0020*/ 	.short	0x0003
        /*0022*/ 	.short	0x0018
        /*0024*/ 	.byte	0x00, 0xf0, 0x21, 0x00


	//----- nvinfo : EIATTR_KPARAM_INFO
	.align		4
.L_17:
        /*0028*/ 	.byte	0x04, 0x17
        /*002a*/ 	.short	(.L_19 - .L_18)
.L_18:
        /*002c*/ 	.word	0x00000000
        /*0030*/ 	.short	0x0002
        /*0032*/ 	.short	0x0010
        /*0034*/ 	.byte	0x00, 0xf5, 0x21, 0x00


	//----- nvinfo : EIATTR_KPARAM_INFO
	.align		4
.L_19:
        /*0038*/ 	.byte	0x04, 0x17
        /*003a*/ 	.short	(.L_21 - .L_20)
.L_20:
        /*003c*/ 	.word	0x00000000
        /*0040*/ 	.short	0x0001
        /*0042*/ 	.short	0x0008
        /*0044*/ 	.byte	0x00, 0xf5, 0x21, 0x00


	//----- nvinfo : EIATTR_KPARAM_INFO
	.align		4
.L_21:
        /*0048*/ 	.byte	0x04, 0x17
        /*004a*/ 	.short	(.L_23 - .L_22)
.L_22:
        /*004c*/ 	.word	0x00000000
        /*0050*/ 	.short	0x0000
        /*0052*/ 	.short	0x0000
        /*0054*/ 	.byte	0x00, 0xf5, 0x21, 0x00


	//----- nvinfo : EIATTR_SPARSE_MMA_MASK
	.align		4
.L_23:
        /*0058*/ 	.byte	0x03, 0x50
        /*005a*/ 	.short	0x0000


	//----- nvinfo : EIATTR_MAXREG_COUNT
	.align		4
        /*005c*/ 	.byte	0x03, 0x1b
        /*005e*/ 	.short	0x00ff


	//----- nvinfo : EIATTR_MERCURY_ISA_VERSION
	.align		4
        /*0060*/ 	.byte	0x03, 0x5f
        /*0062*/ 	.short	0x0101


	//----- nvinfo : EIATTR_VRC_CTA_INIT_COUNT
	.align		4
        /*0064*/ 	.byte	0x02, 0x4a
	.zero		1
	.zero		1


	//----- nvinfo : EIATTR_EXIT_INSTR_OFFSETS
	.align		4
        /*0068*/ 	.byte	0x04, 0x1c
        /*006a*/ 	.short	(.L_25 - .L_24)


	//   ....[0]....
.L_24:
        /*006c*/ 	.word	0x00000070


	//   ....[1]....
        /*0070*/ 	.word	0x00000140


	//----- nvinfo : EIATTR_CBANK_PARAM_SIZE
	.align		4
.L_25:
        /*0074*/ 	.byte	0x03, 0x19
        /*0076*/ 	.short	0x0024


	//----- nvinfo : EIATTR_PARAM_CBANK
	.align		4
        /*0078*/ 	.byte	0x04, 0x0a
        /*007a*/ 	.short	(.L_27 - .L_26)
	.align		4
.L_26:
        /*007c*/ 	.word	index@(.nv.constant0._Z12STREAM_TriadIdEvPT_S1_S1_S0_i)
        /*0080*/ 	.short	0x0380
        /*0082*/ 	.short	0x0024


	//----- nvinfo : EIATTR_SW_WAR
	.align		4
.L_27:
        /*0084*/ 	.byte	0x04, 0x36
        /*0086*/ 	.short	(.L_29 - .L_28)
.L_28:
        /*0088*/ 	.word	0x00000008
.L_29:


//--------------------- .nv.info._Z9set_arrayIdEvPT_S0_i --------------------------
	.section	.nv.info._Z9set_arrayIdEvPT_S0_i,"",@"SHT_CUDA_INFO"
	.sectionflags	@""
	.align	4


	//----- nvinfo : EIATTR_CUDA_API_VERSION
	.align		4
        /*0000*/ 	.byte	0x04, 0x37
        /*0002*/ 	.short	(.L_31 - .L_30)
.L_30:
        /*0004*/ 	.word	0x00000082


	//----- nvinfo : EIATTR_KPARAM_INFO
	.align		4
.L_31:
        /*0008*/ 	.byte	0x04, 0x17
        /*000a*/ 	.short	(.L_33 - .L_32)
.L_32:
        /*000c*/ 	.word	0x00000000
        /*0010*/ 	.short	0x0002
        /*0012*/ 	.short	0x0010
        /*0014*/ 	.byte	0x00, 0xf0, 0x11, 0x00


	//----- nvinfo : EIATTR_KPARAM_INFO
	.align		4
.L_33:
        /*0018*/ 	.byte	0x04, 0x17
        /*001a*/ 	.short	(.L_35 - .L_34)
.L_34:
        /*001c*/ 	.word	0x00000000
        /*0020*/ 	.short	0x0001
        /*0022*/ 	.short	0x0008
        /*0024*/ 	.byte	0x00, 0xf0, 0x21, 0x00


	//----- nvinfo : EIATTR_KPARAM_INFO
	.align		4
.L_35:
        /*0028*/ 	.byte	0x04, 0x17
        /*002a*/ 	.short	(.L_37 - .L_36)
.L_36:
        /*002c*/ 	.word	0x00000000
        /*0030*/ 	.short	0x0000
        /*0032*/ 	.short	0x0000
        /*0034*/ 	.byte	0x00, 0xf5, 0x21, 0x00


	//----- nvinfo : EIATTR_SPARSE_MMA_MASK
	.align		4
.L_37:
        /*0038*/ 	.byte	0x03, 0x50
        /*003a*/ 	.short	0x0000


	//----- nvinfo : EIATTR_MAXREG_COUNT
	.align		4
        /*003c*/ 	.byte	0x03, 0x1b
        /*003e*/ 	.short	0x00ff


	//----- nvinfo : EIATTR_MERCURY_ISA_VERSION
	.align		4
        /*0040*/ 	.byte	0x03, 0x5f
        /*0042*/ 	.short	0x0101


	//----- nvinfo : EIATTR_VRC_CTA_INIT_COUNT
	.align		4
        /*0044*/ 	.byte	0x02, 0x4a
	.zero		1
	.zero		1


	//----- nvinfo : EIATTR_EXIT_INSTR_OFFSETS
	.align		4
        /*0048*/ 	.byte	0x04, 0x1c
        /*004a*/ 	.short	(.L_39 - .L_38)


	//   ....[0]....
.L_38:
        /*004c*/ 	.word	0x00000070


	//   ....[1]....
        /*0050*/ 	.word	0x000000d0


	//----- nvinfo : EIATTR_CBANK_PARAM_SIZE
	.align		4
.L_39:
        /*0054*/ 	.byte	0x03, 0x19
        /*0056*/ 	.short	0x0014


	//----- nvinfo : EIATTR_PARAM_CBANK
	.align		4
        /*0058*/ 	.byte	0x04, 0x0a
        /*005a*/ 	.short	(.L_41 - .L_40)
	.align		4
.L_40:
        /*005c*/ 	.word	index@(.nv.constant0._Z9set_arrayIdEvPT_S0_i)
        /*0060*/ 	.short	0x0380
        /*0062*/ 	.short	0x0014


	//----- nvinfo : EIATTR_SW_WAR
	.align		4
.L_41:
        /*0064*/ 	.byte	0x04, 0x36
        /*0066*/ 	.short	(.L_43 - .L_42)
.L_42:
        /*0068*/ 	.word	0x00000008
.L_43:


//--------------------- .nv.callgraph             --------------------------
	.section	.nv.callgraph,"",@"SHT_CUDA_CALLGRAPH"
	.align	4
	.sectionentsize	8
	.align		4
        /*0000*/ 	.word	0x00000000
	.align		4
        /*0004*/ 	.word	0xffffffff
	.align		4
        /*0008*/ 	.word	0x00000000
	.align		4
        /*000c*/ 	.word	0xfffffffe
	.align		4
        /*0010*/ 	.word	0x00000000
	.align		4
        /*0014*/ 	.word	0xfffffffd
	.align		4
        /*0018*/ 	.word	0x00000000
	.align		4
        /*001c*/ 	.word	0xfffffffc


//--------------------- .text._Z12STREAM_TriadIdEvPT_S1_S1_S0_i --------------------------
	.section	.text._Z12STREAM_TriadIdEvPT_S1_S1_S0_i,"ax",@progbits
	.align	128
        .global         _Z12STREAM_TriadIdEvPT_S1_S1_S0_i
        .type           _Z12STREAM_TriadIdEvPT_S1_S1_S0_i,@function
        .size           _Z12STREAM_TriadIdEvPT_S1_S1_S0_i,(.L_x_2 - _Z12STREAM_TriadIdEvPT_S1_S1_S0_i)
        .other          _Z12STREAM_TriadIdEvPT_S1_S1_S0_i,@"STO_CUDA_ENTRY STV_DEFAULT"
_Z12STREAM_TriadIdEvPT_S1_S1_S0_i:
.text._Z12STREAM_TriadIdEvPT_S1_S1_S0_i:
[----:B------:R-:W-:Y:S01]  /*0000*/  LDC R1, c[0x0][0x37c] ;  /* 0x0000df00ff017b82 */ /* 0x000fe20000000800 */
[----:B------:R-:W0:Y:S07]  /*0010*/  S2R R11, SR_TID.X ;  /* 0x00000000000b7919 */ /* 0x000e2e0000002100 */
[----:B------:R-:W0:Y:S01]  /*0020*/  S2UR UR4, SR_CTAID.X ;  /* 0x00000000000479c3 */ /* 0x000e220000002500 */
[----:B------:R-:W1:Y:S07]  /*0030*/  LDCU UR5, c[0x0][0x3a0] ;  /* 0x00007400ff0577ac */ /* 0x000e6e0008000800 */
[----:B------:R-:W0:Y:S02]  /*0040*/  LDC R0, c[0x0][0x360] ;  /* 0x0000d800ff007b82 */ /* 0x000e240000000800 */
[----:B0-----:R-:W-:-:S05]  /*0050*/  IMAD R11, R0, UR4, R11 ;  /* 0x00000004000b7c24 */ /* 0x001fca000f8e020b */
[----:B-1----:R-:W-:-:S13]  /*0060*/  ISETP.GE.AND P0, PT, R11, UR5, PT ;  /* 0x000000050b007c0c */ /* 0x002fda000bf06270 */
[----:B------:R-:W-:Y:S05]  /*0070*/  @P0 EXIT ;  /* 0x000000000000094d */ /* 0x000fea0003800000 */
[----:B------:R-:W0:Y:S01]  /*0080*/  LDC.64 R2, c[0x0][0x380] ;  /* 0x0000e000ff027b82 */ /* 0x000e220000000a00 */
[----:B------:R-:W1:Y:S07]  /*0090*/  LDCU.64 UR4, c[0x0][0x358] ;  /* 0x00006b00ff0477ac */ /* 0x000e6e0008000a00 */
[----:B------:R-:W2:Y:S08]  /*00a0*/  LDC.64 R4, c[0x0][0x388] ;  /* 0x0000e200ff047b82 */ /* 0x000eb00000000a00 */
[----:B------:R-:W3:Y:S01]  /*00b0*/  LDC.64 R6, c[0x0][0x398] ;  /* 0x0000e600ff067b82 */ /* 0x000ee20000000a00 */
[----:B0-----:R-:W-:-:S07]  /*00c0*/  IMAD.WIDE R2, R11, 0x8, R2 ;  /* 0x000000080b027825 */ /* 0x001fce00078e0202 */
[----:B------:R-:W0:Y:S01]  /*00d0*/  LDC.64 R8, c[0x0][0x390] ;  /* 0x0000e400ff087b82 */ /* 0x000e220000000a00 */
[----:B-1----:R-:W3:Y:S01]  /*00e0*/  LDG.E.64 R2, desc[UR4][R2.64] ;  /* 0x0000000402027981 */ /* 0x002ee2000c1e1b00 */
[----:B--2---:R-:W-:-:S06]  /*00f0*/  IMAD.WIDE R4, R11, 0x8, R4 ;  /* 0x000000080b047825 */ /* 0x004fcc00078e0204 */
[----:B------:R-:W3:Y:S01]  /*0100*/  LDG.E.64 R4, desc[UR4][R4.64] ;  /* 0x0000000404047981 */ /* 0x000ee2000c1e1b00 */
[----:B0-----:R-:W-:Y:S01]  /*0110*/  IMAD.WIDE R8, R11, 0x8, R8 ;  /* 0x000000080b087825 */ /* 0x001fe200078e0208 */
[----:B---3--:R-:W-:-:S07]  /*0120*/  DFMA R6, R4, R6, R2 ;  /* 0x000000060406722b */ /* 0x008fce0000000002 */
[----:B------:R-:W-:Y:S01]  /*0130*/  STG.E.64 desc[UR4][R8.64], R6 ;  /* 0x0000000608007986 */ /* 0x000fe2000c101b04 */
[----:B------:R-:W-:Y:S05]  /*0140*/  EXIT ;  /* 0x000000000000794d */ /* 0x000fea0003800000 */
.L_x_0:
[----:B------:R-:W-:-:S00]  /*0150*/  BRA `(.L_x_0) ;  /* 0xfffffffc00fc7947 */ /* 0x000fc0000383ffff */
[----:B------:R-:W-:-:S00]  /*0160*/  NOP ;  /* 0x0000000000007918 */ /* 0x000fc00000000000 */
        /* <DEDUP_REMOVED lines=9> */
.L_x_2:


//--------------------- .text._Z9set_arrayIdEvPT_S0_i --------------------------
	.section	.text._Z9set_arrayIdEvPT_S0_i,"ax",@progbits
	.align	128
        .global         _Z9set_arrayIdEvPT_S0_i
        .type           _Z9set_arrayIdEvPT_S0_i,@function
        .size           _Z9set_arrayIdEvPT_S0_i,(.L_x_3 - _Z9set_arrayIdEvPT_S0_i)
        .other          _Z9set_arrayIdEvPT_S0_i,@"STO_CUDA_ENTRY STV_DEFAULT"
_Z9set_arrayIdEvPT_S0_i:
.text._Z9set_arrayIdEvPT_S0_i:
        /* <DEDUP_REMOVED lines=10> */
[----:B------:R-:W1:Y:S01]  /*00a0*/  LDC.64 R4, c[0x0][0x388] ;  /* 0x0000e200ff047b82 */ /* 0x000e620000000a00 */
[----:B0-----:R-:W-:-:S05]  /*00b0*/  IMAD.WIDE R2, R7, 0x8, R2 ;  /* 0x0000000807027825 */ /* 0x001fca00078e0202 */
[----:B-1----:R-:W-:Y:S01]  /*00c0*/  STG.E.64 desc[UR4][R2.64], R4 ;  /* 0x0000000402007986 */ /* 0x002fe2000c101b04 */
[----:B------:R-:W-:Y:S05]  /*00d0*/  EXIT ;  /* 0x000000000000794d */ /* 0x000fea0003800000 */
.L_x_1:
        /* <DEDUP_REMOVED lines=10> */
.L_x_3:


//--------------------- .nv.shared.reserved.0     --------------------------
	.section	.nv.shared.reserved.0,"aw",@nobits
	.weak		__nv_reservedSMEM_offset_0_alias
	.size		__nv_reservedSMEM_offset_0_alias, 0, 64
	.other		__nv_reservedSMEM_offset_0_alias,@"STO_CUDA_RESERVED_SHARED STV_DEFAULT"
__nv_reservedSMEM_offset_0_alias:
	.zero		0
	.zero		64


//--------------------- .nv.constant0._Z12STREAM_TriadIdEvPT_S1_S1_S0_i --------------------------
	.section	.nv.constant0._Z12STREAM_TriadIdEvPT_S1_S1_S0_i,"a",@progbits
	.sectionflags	@""
	.align	4
.nv.constant0._Z12STREAM_TriadIdEvPT_S1_S1_S0_i:
	.zero		932


//--------------------- .nv.constant0._Z9set_arrayIdEvPT_S0_i --------------------------
	.section	.nv.constant0._Z9set_arrayIdEvPT_S0_i,"a",@progbits
	.sectionflags	@""
	.align	4
.nv.constant0._Z9set_arrayIdEvPT_S0_i:
	.zero		916


//--------------------- SYMBOLS --------------------------

	.type		.nv.reservedSmem.offset0,@object
	.size		.nv.reservedSmem.offset0,0x4
